//
// Generated by NVIDIA NVVM Compiler
//
// Compiler Build ID: CL-36424714
// Cuda compilation tools, release 13.0, V13.0.88
// Based on NVVM 20.0.0
//

.version 9.0
.target sm_100
.address_size 64

	// .globl	_Z8init_GPU6Matrix

.visible .entry _Z8init_GPU6Matrix(
	.param .align 8 .b8 _Z8init_GPU6Matrix_param_0[32]
)
{
	.reg .pred 	%p<4>;
	.reg .b16 	%rs<5>;
	.reg .b32 	%r<22>;
	.reg .b64 	%rd<6>;
	.reg .b64 	%fd<4>;

	ld.param.v2.u32 	{%r12, %r13}, [_Z8init_GPU6Matrix_param_0];
	ld.param.u64 	%rd1, [_Z8init_GPU6Matrix_param_0+8];
	mov.u32 	%r14, %tid.x;
	mov.u32 	%r15, %ctaid.x;
	mov.u32 	%r16, %ntid.x;
	mad.lo.s32 	%r2, %r15, %r16, %r14;
	mov.u32 	%r17, %tid.y;
	mov.u32 	%r18, %ctaid.y;
	mov.u32 	%r19, %ntid.y;
	mad.lo.s32 	%r20, %r18, %r19, %r17;
	setp.ge.s32 	%p1, %r2, %r12;
	setp.ge.s32 	%p2, %r20, %r13;
	or.pred  	%p3, %p1, %p2;
	@%p3 bra 	$L__BB0_2;
	cvta.to.global.u64 	%rd3, %rd1;
	mad.lo.s32 	%r21, %r13, %r2, %r20;
	cvt.rn.f64.s32 	%fd1, %r21;
	cvt.rn.f64.s32 	%fd2, %r2;
	mul.f64 	%fd3, %fd2, %fd1;
	mul.wide.s32 	%rd4, %r21, 8;
	add.s64 	%rd5, %rd3, %rd4;
	st.global.f64 	[%rd5], %fd3;
$L__BB0_2:
	ret;

}


// ===== COMPILED SASS (sm_100) =====

	.target	sm_100

	.elftype	@"ET_EXEC"


//--------------------- .note.nv.tkinfo           --------------------------
	.section	.note.nv.tkinfo,"",@"SHT_NOTE"
	.sectionflags	@"SHF_NOTE_NV_TKINFO"
	.tkinfo
        /*0018*/ 	.word	0x00000002
        /*0030*/ 	.string	""
        /*0030*/ 	.string	"ptxas"
        /*0030*/ 	.string	"Cuda compilation tools, release 13.0, V13.0.88"
        /*0030*/ 	.string	"Build cuda_13.0.r13.0/compiler.36424714_0"
        /*0030*/ 	.string	"-arch sm_100 -m 64 "



//--------------------- .note.nv.cuinfo           --------------------------
	.section	.note.nv.cuinfo,"",@"SHT_NOTE"
	.sectionflags	@"SHF_NOTE_NV_CUINFO"
        /*0018*/ 	.short	0x0002
        /*001a*/ 	.short	0x0064
        /*001c*/ 	.short	0x0082
	.zero		2


//--------------------- .nv.info                  --------------------------
	.section	.nv.info,"",@"SHT_CUDA_INFO"
	.align	4


	//----- nvinfo : EIATTR_REGCOUNT
	.align		4
        /*0000*/ 	.byte	0x04, 0x2f
        /*0002*/ 	.short	(.L_1 - .L_0)
	.align		4
.L_0:
        /*0004*/ 	.word	index@(_Z8init_GPU6Matrix)
        /*0008*/ 	.word	0x0000000c


	//----- nvinfo : EIATTR_FRAME_SIZE
	.align		4
.L_1:
        /*000c*/ 	.byte	0x04, 0x11
        /*000e*/ 	.short	(.L_3 - .L_2)
	.align		4
.L_2:
        /*0010*/ 	.word	index@(_Z8init_GPU6Matrix)
        /*0014*/ 	.word	0x00000000


	//----- nvinfo : EIATTR_MIN_STACK_SIZE
	.align		4
.L_3:
        /*0018*/ 	.byte	0x04, 0x12
        /*001a*/ 	.short	(.L_5 - .L_4)
	.align		4
.L_4:
        /*001c*/ 	.word	index@(_Z8init_GPU6Matrix)
        /*0020*/ 	.word	0x00000000
.L_5:


//--------------------- .nv.compat                --------------------------
	.section	.nv.compat,"",@"SHT_CUDA_COMPAT_INFO"
	.align	4
        /*0000*/ 	.byte	0x02, 0x09, 0x00, 0x00, 0x02, 0x02, 0x01, 0x00, 0x02, 0x05, 0x05, 0x00, 0x03, 0x07, 0x01, 0x01
        /*0010*/ 	.byte	0x02, 0x03, 0x00, 0x00, 0x02, 0x06, 0x01, 0x00, 0x04, 0x0b, 0x08, 0x00, 0x01, 0x00, 0x00, 0x00
        /*0020*/ 	.byte	0x00, 0x00, 0x00, 0x00


//--------------------- .nv.info._Z8init_GPU6Matrix --------------------------
	.section	.nv.info._Z8init_GPU6Matrix,"",@"SHT_CUDA_INFO"
	.sectionflags	@""
	.align	4


	//----- nvinfo : EIATTR_CUDA_API_VERSION
	.align		4
        /*0000*/ 	.byte	0x04, 0x37
        /*0002*/ 	.short	(.L_7 - .L_6)
.L_6:
        /*0004*/ 	.word	0x00000082


	//----- nvinfo : EIATTR_KPARAM_INFO
	.align		4
.L_7:
        /*0008*/ 	.byte	0x04, 0x17
        /*000a*/ 	.short	(.L_9 - .L_8)
.L_8:
        /*000c*/ 	.word	0x00000000
        /*0010*/ 	.short	0x0000
        /*0012*/ 	.short	0x0000
        /*0014*/ 	.byte	0x00, 0xf0, 0x81, 0x00


	//----- nvinfo : EIATTR_SPARSE_MMA_MASK
	.align		4
.L_9:
        /*0018*/ 	.byte	0x03, 0x50
        /*001a*/ 	.short	0x0000


	//----- nvinfo : EIATTR_MAXREG_COUNT
	.align		4
        /*001c*/ 	.byte	0x03, 0x1b
        /*001e*/ 	.short	0x00ff


	//----- nvinfo : EIATTR_MERCURY_ISA_VERSION
	.align		4
        /*0020*/ 	.byte	0x03, 0x5f
        /*0022*/ 	.short	0x0101


	//----- nvinfo : EIATTR_VRC_CTA_INIT_COUNT
	.align		4
        /*0024*/ 	.byte	0x02, 0x4a
	.zero		1
	.zero		1


	//----- nvinfo : EIATTR_EXIT_INSTR_OFFSETS
	.align		4
        /*0028*/ 	.byte	0x04, 0x1c
        /*002a*/ 	.short	(.L_11 - .L_10)


	//   ....[0]....
.L_10:
        /*002c*/ 	.word	0x000000c0


	//   ....[1]....
        /*0030*/ 	.word	0x00000150


	//----- nvinfo : EIATTR_CBANK_PARAM_SIZE
	.align		4
.L_11:
        /*0034*/ 	.byte	0x03, 0x19
        /*0036*/ 	.short	0x0020


	//----- nvinfo : EIATTR_PARAM_CBANK
	.align		4
        /*0038*/ 	.byte	0x04, 0x0a
        /*003a*/ 	.short	(.L_13 - .L_12)
	.align		4
.L_12:
        /*003c*/ 	.word	index@(.nv.constant0._Z8init_GPU6Matrix)
        /*0040*/ 	.short	0x0380
        /*0042*/ 	.short	0x0020


	//----- nvinfo : EIATTR_SW_WAR
	.align		4
.L_13:
        /*0044*/ 	.byte	0x04, 0x36
        /*0046*/ 	.short	(.L_15 - .L_14)
.L_14:
        /*0048*/ 	.word	0x00000008
.L_15:


//--------------------- .nv.callgraph             --------------------------
	.section	.nv.callgraph,"",@"SHT_CUDA_CALLGRAPH"
	.align	4
	.sectionentsize	8
	.align		4
        /*0000*/ 	.word	0x00000000
	.align		4
        /*0004*/ 	.word	0xffffffff
	.align		4
        /*0008*/ 	.word	0x00000000
	.align		4
        /*000c*/ 	.word	0xfffffffe
	.align		4
        /*0010*/ 	.word	0x00000000
	.align		4
        /*0014*/ 	.word	0xfffffffd
	.align		4
        /*0018*/ 	.word	0x00000000
	.align		4
        /*001c*/ 	.word	0xfffffffc


//--------------------- .text._Z8init_GPU6Matrix  --------------------------
	.section	.text._Z8init_GPU6Matrix,"ax",@progbits
	.align	128
        .global         _Z8init_GPU6Matrix
        .type           _Z8init_GPU6Matrix,@function
        .size           _Z8init_GPU6Matrix,(.L_x_1 - _Z8init_GPU6Matrix)
        .other          _Z8init_GPU6Matrix,@"STO_CUDA_ENTRY STV_DEFAULT"
_Z8init_GPU6Matrix:
.text._Z8init_GPU6Matrix:
[----:B------:R-:W-:Y:S01]  /*0000*/  LDC R1, c[0x0][0x37c] ;  /* 0x0000df00ff017b82 */ /* 0x000fe20000000800 */
[----:B------:R-:W0:Y:S07]  /*0010*/  S2R R3, SR_TID.Y ;  /* 0x0000000000037919 */ /* 0x000e2e0000002200 */
[----:B------:R-:W1:Y:S01]  /*0020*/  LDC R5, c[0x0][0x360] ;  /* 0x0000d800ff057b82 */ /* 0x000e620000000800 */
[----:B------:R-:W2:Y:S01]  /*0030*/  LDCU.64 UR6, c[0x0][0x380] ;  /* 0x00007000ff0677ac */ /* 0x000ea20008000a00 */
[----:B------:R-:W1:Y:S06]  /*0040*/  S2R R0, SR_TID.X ;  /* 0x0000000000007919 */ /* 0x000e6c0000002100 */
[----:B------:R-:W0:Y:S08]  /*0050*/  S2UR UR5, SR_CTAID.Y ;  /* 0x00000000000579c3 */ /* 0x000e300000002600 */
[----:B------:R-:W0:Y:S08]  /*0060*/  LDC R2, c[0x0][0x364] ;  /* 0x0000d900ff027b82 */ /* 0x000e300000000800 */
[----:B------:R-:W1:Y:S01]  /*0070*/  S2UR UR4, SR_CTAID.X ;  /* 0x00000000000479c3 */ /* 0x000e620000002500 */
[----:B0-----:R-:W-:-:S05]  /*0080*/  IMAD R3, R2, UR5, R3 ;  /* 0x0000000502037c24 */ /* 0x001fca000f8e0203 */
[----:B--2---:R-:W-:Y:S01]  /*0090*/  ISETP.GE.AND P0, PT, R3, UR7, PT ;  /* 0x0000000703007c0c */ /* 0x004fe2000bf06270 */
[----:B-1----:R-:W-:-:S05]  /*00a0*/  IMAD R0, R5, UR4, R0 ;  /* 0x0000000405007c24 */ /* 0x002fca000f8e0200 */
[----:B------:R-:W-:-:S13]  /*00b0*/  ISETP.GE.OR P0, PT, R0, UR6, P0 ;  /* 0x0000000600007c0c */ /* 0x000fda0008706670 */
[----:B------:R-:W-:Y:S05]  /*00c0*/  @P0 EXIT ;  /* 0x000000000000094d */ /* 0x000fea0003800000 */
[----:B------:R-:W0:Y:S01]  /*00d0*/  LDC.64 R6, c[0x0][0x388] ;  /* 0x0000e200ff067b82 */ /* 0x000e220000000a00 */
[----:B------:R-:W-:Y:S01]  /*00e0*/  IMAD R9, R0, UR7, R3 ;  /* 0x0000000700097c24 */ /* 0x000fe2000f8e0203 */
[----:B------:R-:W-:Y:S01]  /*00f0*/  I2F.F64 R4, R0 ;  /* 0x0000000000047312 */ /* 0x000fe20000201c00 */
[----:B------:R-:W1:Y:S07]  /*0100*/  LDCU.64 UR4, c[0x0][0x358] ;  /* 0x00006b00ff0477ac */ /* 0x000e6e0008000a00 */
[----:B------:R-:W2:Y:S02]  /*0110*/  I2F.F64 R2, R9 ;  /* 0x0000000900027312 */ /* 0x000ea40000201c00 */
[----:B--2---:R-:W-:Y:S01]  /*0120*/  DMUL R2, R2, R4 ;  /* 0x0000000402027228 */ /* 0x004fe20000000000 */
[----:B0-----:R-:W-:-:S06]  /*0130*/  IMAD.WIDE R4, R9, 0x8, R6 ;  /* 0x0000000809047825 */ /* 0x001fcc00078e0206 */
[----:B-1----:R-:W-:Y:S01]  /*0140*/  STG.E.64 desc[UR4][R4.64], R2 ;  /* 0x0000000204007986 */ /* 0x002fe2000c101b04 */
[----:B------:R-:W-:Y:S05]  /*0150*/  EXIT ;  /* 0x000000000000794d */ /* 0x000fea0003800000 */
.L_x_0:
[----:B------:R-:W-:-:S00]  /*0160*/  BRA `(.L_x_0) ;  /* 0xfffffffc00fc7947 */ /* 0x000fc0000383ffff */
[----:B------:R-:W-:-:S00]  /*0170*/  NOP ;  /* 0x0000000000007918 */ /* 0x000fc00000000000 */
        /* <DEDUP_REMOVED lines=8> */
.L_x_1:


//--------------------- .nv.shared.reserved.0     --------------------------
	.section	.nv.shared.reserved.0,"aw",@nobits
	.weak		__nv_reservedSMEM_offset_0_alias
	.size		__nv_reservedSMEM_offset_0_alias, 0, 64
	.other		__nv_reservedSMEM_offset_0_alias,@"STO_CUDA_RESERVED_SHARED STV_DEFAULT"
__nv_reservedSMEM_offset_0_alias:
	.zero		0
	.zero		64


//--------------------- .nv.constant0._Z8init_GPU6Matrix --------------------------
	.section	.nv.constant0._Z8init_GPU6Matrix,"a",@progbits
	.sectionflags	@""
	.align	4
.nv.constant0._Z8init_GPU6Matrix:
	.zero		928


//--------------------- SYMBOLS --------------------------

	.type		.nv.reservedSmem.offset0,@object
	.size		.nv.reservedSmem.offset0,0x4
